	.headerflags	@"EF_CUDA_TEXMODE_UNIFIED EF_CUDA_64BIT_ADDRESS EF_CUDA_ACCELERATORS EF_CUDA_SM90 EF_CUDA_VIRTUAL_SM(EF_CUDA_SM90)"
	.elftype	@"ET_EXEC"


//--------------------- .nv.info                  --------------------------
	.section	.nv.info,"",@"SHT_CUDA_INFO"
	.align	4


	//----- nvinfo : EIATTR_REGCOUNT
	.align		4
        /*0000*/ 	.byte	0x04, 0x2f
        /*0002*/ 	.short	(.L_3 - .L_2)
	.align		4
.L_2:
        /*0004*/ 	.word	index@(triton_poi_fused__native_batch_norm_legit_no_training_add_4)
        /*0008*/ 	.word	0x00000014


	//----- nvinfo : EIATTR_MIN_STACK_SIZE
	.align		4
.L_3:
        /*000c*/ 	.byte	0x04, 0x12
        /*000e*/ 	.short	(.L_5 - .L_4)
	.align		4
.L_4:
        /*0010*/ 	.word	index@(triton_poi_fused__native_batch_norm_legit_no_training_add_4)
        /*0014*/ 	.word	0x00000000


	//----- nvinfo : EIATTR_FRAME_SIZE
	.align		4
.L_5:
        /*0018*/ 	.byte	0x04, 0x11
        /*001a*/ 	.short	(.L_7 - .L_6)
	.align		4
.L_6:
        /*001c*/ 	.word	index@(triton_poi_fused__native_batch_norm_legit_no_training_add_4)
        /*0020*/ 	.word	0x00000000


	//----- nvinfo : EIATTR_MIN_STACK_SIZE
	.align		4
.L_7:
        /*0024*/ 	.byte	0x04, 0x12
        /*0026*/ 	.short	(.L_9 - .L_8)
	.align		4
.L_8:
        /*0028*/ 	.word	index@(triton_poi_fused__native_batch_norm_legit_no_training_add_4)
        /*002c*/ 	.word	0x00000000
.L_9:


//--------------------- .nv.info.triton_poi_fused__native_batch_norm_legit_no_training_add_4 --------------------------
	.section	.nv.info.triton_poi_fused__native_batch_norm_legit_no_training_add_4,"",@"SHT_CUDA_INFO"
	.sectionflags	@""
	.align	4


	//----- nvinfo : EIATTR_CUDA_API_VERSION
	.align		4
        /*0000*/ 	.byte	0x04, 0x37
        /*0002*/ 	.short	(.L_11 - .L_10)
.L_10:
        /*0004*/ 	.word	0x0000007c


	//----- nvinfo : EIATTR_KPARAM_INFO
	.align		4
.L_11:
        /*0008*/ 	.byte	0x04, 0x17
        /*000a*/ 	.short	(.L_13 - .L_12)
.L_12:
        /*000c*/ 	.word	0x00000000
        /*0010*/ 	.short	0x0007
        /*0012*/ 	.short	0x0038
        /*0014*/ 	.byte	0x00, 0xf0, 0x11, 0x00


	//----- nvinfo : EIATTR_KPARAM_INFO
	.align		4
.L_13:
        /*0018*/ 	.byte	0x04, 0x17
        /*001a*/ 	.short	(.L_15 - .L_14)
.L_14:
        /*001c*/ 	.word	0x00000000
        /*0020*/ 	.short	0x0006
        /*0022*/ 	.short	0x0030
        /*0024*/ 	.byte	0x00, 0xf4, 0x21, 0x00


	//----- nvinfo : EIATTR_KPARAM_INFO
	.align		4
.L_15:
        /*0028*/ 	.byte	0x04, 0x17
        /*002a*/ 	.short	(.L_17 - .L_16)
.L_16:
        /*002c*/ 	.word	0x00000000
        /*0030*/ 	.short	0x0005
        /*0032*/ 	.short	0x0028
        /*0034*/ 	.byte	0x00, 0xf4, 0x21, 0x00


	//----- nvinfo : EIATTR_KPARAM_INFO
	.align		4
.L_17:
        /*0038*/ 	.byte	0x04, 0x17
        /*003a*/ 	.short	(.L_19 - .L_18)
.L_18:
        /*003c*/ 	.word	0x00000000
        /*0040*/ 	.short	0x0004
        /*0042*/ 	.short	0x0020
        /*0044*/ 	.byte	0x00, 0xf4, 0x21, 0x00


	//----- nvinfo : EIATTR_KPARAM_INFO
	.align		4
.L_19:
        /*0048*/ 	.byte	0x04, 0x17
        /*004a*/ 	.short	(.L_21 - .L_20)
.L_20:
        /*004c*/ 	.word	0x00000000
        /*0050*/ 	.short	0x0003
        /*0052*/ 	.short	0x0018
        /*0054*/ 	.byte	0x00, 0xf4, 0x21, 0x00


	//----- nvinfo : EIATTR_KPARAM_INFO
	.align		4
.L_21:
        /*0058*/ 	.byte	0x04, 0x17
        /*005a*/ 	.short	(.L_23 - .L_22)
.L_22:
        /*005c*/ 	.word	0x00000000
        /*0060*/ 	.short	0x0002
        /*0062*/ 	.short	0x0010
        /*0064*/ 	.byte	0x00, 0xf4, 0x21, 0x00


	//----- nvinfo : EIATTR_KPARAM_INFO
	.align		4
.L_23:
        /*0068*/ 	.byte	0x04, 0x17
        /*006a*/ 	.short	(.L_25 - .L_24)
.L_24:
        /*006c*/ 	.word	0x00000000
        /*0070*/ 	.short	0x0001
        /*0072*/ 	.short	0x0008
        /*0074*/ 	.byte	0x00, 0xf4, 0x21, 0x00


	//----- nvinfo : EIATTR_KPARAM_INFO
	.align		4
.L_25:
        /*0078*/ 	.byte	0x04, 0x17
        /*007a*/ 	.short	(.L_27 - .L_26)
.L_26:
        /*007c*/ 	.word	0x00000000
        /*0080*/ 	.short	0x0000
        /*0082*/ 	.short	0x0000
        /*0084*/ 	.byte	0x00, 0xf4, 0x21, 0x00


	//----- nvinfo : EIATTR_SPARSE_MMA_MASK
	.align		4
.L_27:
        /*0088*/ 	.byte	0x03, 0x50
        /*008a*/ 	.short	0x0000


	//----- nvinfo : EIATTR_MAXREG_COUNT
	.align		4
        /*008c*/ 	.byte	0x03, 0x1b
        /*008e*/ 	.short	0x00ff


	//----- nvinfo : EIATTR_EXIT_INSTR_OFFSETS
	.align		4
        /*0090*/ 	.byte	0x04, 0x1c
        /*0092*/ 	.short	(.L_29 - .L_28)


	//   ....[0]....
.L_28:
        /*0094*/ 	.word	0x00000360


	//----- nvinfo : EIATTR_REQNTID
	.align		4
.L_29:
        /*0098*/ 	.byte	0x04, 0x10
        /*009a*/ 	.short	(.L_31 - .L_30)
.L_30:
        /*009c*/ 	.word	0x00000100
        /*00a0*/ 	.word	0x00000001
        /*00a4*/ 	.word	0x00000001


	//----- nvinfo : EIATTR_CBANK_PARAM_SIZE
	.align		4
.L_31:
        /*00a8*/ 	.byte	0x03, 0x19
        /*00aa*/ 	.short	0x003c


	//----- nvinfo : EIATTR_PARAM_CBANK
	.align		4
        /*00ac*/ 	.byte	0x04, 0x0a
        /*00ae*/ 	.short	(.L_33 - .L_32)
	.align		4
.L_32:
        /*00b0*/ 	.word	index@(.nv.constant0.triton_poi_fused__native_batch_norm_legit_no_training_add_4)
        /*00b4*/ 	.short	0x0210
        /*00b6*/ 	.short	0x003c


	//----- nvinfo : EIATTR_SW_WAR
	.align		4
.L_33:
        /*00b8*/ 	.byte	0x04, 0x36
        /*00ba*/ 	.short	(.L_35 - .L_34)
.L_34:
        /*00bc*/ 	.word	0x00000008
.L_35:


//--------------------- .nv.callgraph             --------------------------
	.section	.nv.callgraph,"",@"SHT_CUDA_CALLGRAPH"
	.align	4
	.sectionentsize	8
	.align		4
        /*0000*/ 	.word	0x00000000
	.align		4
        /*0004*/ 	.word	0xffffffff
	.align		4
        /*0008*/ 	.word	0x00000000
	.align		4
        /*000c*/ 	.word	0xfffffffe
	.align		4
        /*0010*/ 	.word	0x00000000
	.align		4
        /*0014*/ 	.word	0xfffffffd
	.align		4
        /*0018*/ 	.word	0x00000000
	.align		4
        /*001c*/ 	.word	0xfffffffc


//--------------------- .nv.constant4             --------------------------
	.section	.nv.constant4,"a",@progbits
	.align	8
	.align		8
.nv.constant4:
        /*0000*/ 	.dword	_$_str
	.align		8
        /*0008*/ 	.dword	_$_str_$_2


//--------------------- .text.triton_poi_fused__native_batch_norm_legit_no_training_add_4 --------------------------
	.section	.text.triton_poi_fused__native_batch_norm_legit_no_training_add_4,"ax",@progbits
	.align	128
        .global         triton_poi_fused__native_batch_norm_legit_no_training_add_4
        .type           triton_poi_fused__native_batch_norm_legit_no_training_add_4,@function
        .size           triton_poi_fused__native_batch_norm_legit_no_training_add_4,(.L_x_1 - triton_poi_fused__native_batch_norm_legit_no_training_add_4)
        .other          triton_poi_fused__native_batch_norm_legit_no_training_add_4,@"STO_CUDA_ENTRY STV_DEFAULT"
triton_poi_fused__native_batch_norm_legit_no_training_add_4:
.text.triton_poi_fused__native_batch_norm_legit_no_training_add_4:
[----:B------:R-:W-:Y:S01]  /*0000*/  LDC R1, c[0x0][0x28] ;  /* 0x00000a00ff017b82 */ /* 0x000fe20000000800 */
[----:B------:R-:W1:Y:S07]  /*0010*/  S2R R0, SR_TID.X ;  /* 0x0000000000007919 */ /* 0x000e6e0000002100 */
[----:B------:R-:W2:Y:S01]  /*0020*/  LDC.64 R10, c[0x0][0x220] ;  /* 0x00008800ff0a7b82 */ /* 0x000ea20000000a00 */
[----:B------:R-:W-:Y:S01]  /*0030*/  ULDC.64 UR4, c[0x0][0x208] ;  /* 0x0000820000047ab9 */ /* 0x000fe20000000a00 */
[----:B------:R-:W3:Y:S06]  /*0040*/  S2R R5, SR_CTAID.X ;  /* 0x0000000000057919 */ /* 0x000eec0000002500 */
[----:B------:R-:W4:Y:S08]  /*0050*/  LDC.64 R6, c[0x0][0x210] ;  /* 0x00008400ff067b82 */ /* 0x000f300000000a00 */
[----:B------:R-:W5:Y:S08]  /*0060*/  LDC.64 R8, c[0x0][0x218] ;  /* 0x00008600ff087b82 */ /* 0x000f700000000a00 */
[----:B------:R-:W5:Y:S01]  /*0070*/  LDC.64 R12, c[0x0][0x228] ;  /* 0x00008a00ff0c7b82 */ /* 0x000f620000000a00 */
[----:B-1----:R-:W-:-:S07]  /*0080*/  SHF.L.U32 R0, R0, 0x1, RZ ;  /* 0x0000000100007819 */ /* 0x002fce00000006ff */
[----:B------:R-:W1:Y:S01]  /*0090*/  LDC.64 R14, c[0x0][0x230] ;  /* 0x00008c00ff0e7b82 */ /* 0x000e620000000a00 */
[----:B---3--:R-:W-:Y:S02]  /*00a0*/  SHF.R.S32.HI R3, RZ, 0x16, R5 ;  /* 0x00000016ff037819 */ /* 0x008fe40000011405 */
[----:B------:R-:W-:Y:S02]  /*00b0*/  LOP3.LUT R0, R0, 0x1fe, RZ, 0xc0, !PT ;  /* 0x000001fe00007812 */ /* 0x000fe400078ec0ff */
[----:B------:R-:W-:Y:S02]  /*00c0*/  SGXT R3, R3, 0x1 ;  /* 0x000000010303781a */ /* 0x000fe40000000200 */
[----:B------:R-:W-:-:S04]  /*00d0*/  LEA R0, R5, R0, 0x9 ;  /* 0x0000000005007211 */ /* 0x000fc800078e48ff */
[----:B------:R-:W-:-:S04]  /*00e0*/  LEA.HI R3, R3, R0, RZ, 0xc ;  /* 0x0000000003037211 */ /* 0x000fc800078f60ff */
[----:B------:R-:W-:-:S04]  /*00f0*/  SHF.R.S32.HI R3, RZ, 0xc, R3 ;  /* 0x0000000cff037819 */ /* 0x000fc80000011403 */
[----:B------:R-:W-:-:S04]  /*0100*/  LEA.HI R2, R3, R3, RZ, 0x6 ;  /* 0x0000000303027211 */ /* 0x000fc800078f30ff */
[----:B------:R-:W-:-:S04]  /*0110*/  LOP3.LUT R2, R2, 0xffffffc0, RZ, 0xc0, !PT ;  /* 0xffffffc002027812 */ /* 0x000fc800078ec0ff */
[----:B------:R-:W-:Y:S02]  /*0120*/  IADD3 R17, R3, -R2, RZ ;  /* 0x8000000203117210 */ /* 0x000fe40007ffe0ff */
[----:B------:R-:W3:Y:S03]  /*0130*/  LDC.64 R2, c[0x0][0x238] ;  /* 0x00008e00ff027b82 */ /* 0x000ee60000000a00 */
[----:B--2---:R-:W-:-:S05]  /*0140*/  IMAD.WIDE R10, R17, 0x4, R10 ;  /* 0x00000004110a7825 */ /* 0x004fca00078e020a */
[----:B------:R1:W2:Y:S01]  /*0150*/  LDG.E.EL R4, desc[UR4][R10.64] ;  /* 0x000000040a047981 */ /* 0x0002a2000c2e1900 */
[----:B----4-:R-:W-:-:S04]  /*0160*/  IMAD.WIDE R6, R0, 0x4, R6 ;  /* 0x0000000400067825 */ /* 0x010fc800078e0206 */
[C---:B-----5:R-:W-:Y:S02]  /*0170*/  IMAD.WIDE R8, R17.reuse, 0x4, R8 ;  /* 0x0000000411087825 */ /* 0x060fe400078e0208 */
[----:B------:R-:W4:Y:S02]  /*0180*/  LDG.E.64 R6, desc[UR4][R6.64] ;  /* 0x0000000406067981 */ /* 0x000f24000c1e1b00 */
[C---:B0-----:R-:W-:Y:S02]  /*0190*/  IMAD.WIDE R12, R17.reuse, 0x4, R12 ;  /* 0x00000004110c7825 */ /* 0x041fe400078e020c */
[----:B------:R0:W4:Y:S02]  /*01a0*/  LDG.E.EL R5, desc[UR4][R8.64] ;  /* 0x0000000408057981 */ /* 0x000124000c2e1900 */
[----:B-1----:R-:W-:Y:S02]  /*01b0*/  IMAD.WIDE R10, R17, 0x4, R14 ;  /* 0x00000004110a7825 */ /* 0x002fe400078e020e */
[----:B------:R1:W5:Y:S02]  /*01c0*/  LDG.E.EL R12, desc[UR4][R12.64] ;  /* 0x000000040c0c7981 */ /* 0x000364000c2e1900 */
[----:B---3--:R-:W-:-:S02]  /*01d0*/  IMAD.WIDE R2, R0, 0x4, R2 ;  /* 0x0000000400027825 */ /* 0x008fc400078e0202 */
[----:B------:R-:W5:Y:S01]  /*01e0*/  LDG.E.EL R11, desc[UR4][R10.64] ;  /* 0x000000040a0b7981 */ /* 0x000f62000c2e1900 */
[----:B0-----:R-:W0:Y:S03]  /*01f0*/  LDC.64 R8, c[0x0][0x240] ;  /* 0x00009000ff087b82 */ /* 0x001e260000000a00 */
[----:B------:R-:W3:Y:S01]  /*0200*/  LDG.E.64 R2, desc[UR4][R2.64] ;  /* 0x0000000402027981 */ /* 0x000ee2000c1e1b00 */
[----:B-1----:R-:W-:Y:S01]  /*0210*/  HFMA2.MMA R13, -RZ, RZ, 1.625, 0 ;  /* 0x3e800000ff0d7435 */ /* 0x002fe200000001ff */
[----:B0-----:R-:W-:-:S04]  /*0220*/  IMAD.WIDE R8, R0, 0x4, R8 ;  /* 0x0000000400087825 */ /* 0x001fc800078e0208 */
[----:B--2---:R-:W-:-:S04]  /*0230*/  FADD R4, R4, 9.9999997473787516356e-06 ;  /* 0x3727c5ac04047421 */ /* 0x004fc80000000000 */
[----:B------:R-:W0:Y:S02]  /*0240*/  MUFU.SQRT R14, R4 ;  /* 0x00000004000e7308 */ /* 0x000e240000002000 */
[C---:B0-----:R-:W-:Y:S02]  /*0250*/  FSETP.GT.AND P0, PT, R14.reuse, 8.50705917302346158658e+37, PT ;  /* 0x7e8000000e00780b */ /* 0x041fe40003f04000 */
[----:B------:R-:W-:-:S11]  /*0260*/  FSETP.GEU.AND P1, PT, R14, 1.175494350822287508e-38, PT ;  /* 0x008000000e00780b */ /* 0x000fd60003f2e000 */
[----:B------:R-:W-:-:S04]  /*0270*/  @P0 FMUL R14, R14, 0.25 ;  /* 0x3e8000000e0e0820 */ /* 0x000fc80000400000 */
[----:B------:R-:W-:-:S06]  /*0280*/  @!P1 FMUL R14, R14, 16777216 ;  /* 0x4b8000000e0e9820 */ /* 0x000fcc0000400000 */
[----:B------:R-:W0:Y:S01]  /*0290*/  MUFU.RCP R14, R14 ;  /* 0x0000000e000e7308 */ /* 0x000e220000001000 */
[----:B------:R-:W-:Y:S01]  /*02a0*/  FSEL R13, R13, 1, P0 ;  /* 0x3f8000000d0d7808 */ /* 0x000fe20000000000 */
[----:B----4-:R-:W-:-:S04]  /*02b0*/  FADD R6, R6, -R5 ;  /* 0x8000000506067221 */ /* 0x010fc80000000000 */
[----:B------:R-:W-:Y:S01]  /*02c0*/  @!P1 FMUL R13, R13, 16777216 ;  /* 0x4b8000000d0d9820 */ /* 0x000fe20000400000 */
[----:B------:R-:W-:-:S03]  /*02d0*/  FADD R7, R7, -R5 ;  /* 0x8000000507077221 */ /* 0x000fc60000000000 */
[----:B0-----:R-:W-:-:S04]  /*02e0*/  FMUL R13, R14, R13 ;  /* 0x0000000d0e0d7220 */ /* 0x001fc80000400000 */
[-C--:B------:R-:W-:Y:S01]  /*02f0*/  FMUL R6, R6, R13.reuse ;  /* 0x0000000d06067220 */ /* 0x080fe20000400000 */
[----:B------:R-:W-:-:S03]  /*0300*/  FMUL R4, R7, R13 ;  /* 0x0000000d07047220 */ /* 0x000fc60000400000 */
[C-C-:B-----5:R-:W-:Y:S01]  /*0310*/  FFMA R5, R12.reuse, R6, R11.reuse ;  /* 0x000000060c057223 */ /* 0x160fe2000000000b */
[----:B------:R-:W-:-:S03]  /*0320*/  FFMA R4, R12, R4, R11 ;  /* 0x000000040c047223 */ /* 0x000fc6000000000b */
[----:B---3--:R-:W-:Y:S01]  /*0330*/  FADD R2, R2, R5 ;  /* 0x0000000502027221 */ /* 0x008fe20000000000 */
[----:B------:R-:W-:-:S05]  /*0340*/  FADD R3, R3, R4 ;  /* 0x0000000403037221 */ /* 0x000fca0000000000 */
[----:B------:R-:W-:Y:S01]  /*0350*/  STG.E.64 desc[UR4][R8.64], R2 ;  /* 0x0000000208007986 */ /* 0x000fe2000c101b04 */
[----:B------:R-:W-:Y:S05]  /*0360*/  EXIT ;  /* 0x000000000000794d */ /* 0x000fea0003800000 */
.L_x_0:
[----:B------:R-:W-:-:S00]  /*0370*/  BRA `(.L_x_0) ;  /* 0xfffffffc00fc7947 */ /* 0x000fc0000383ffff */
[----:B------:R-:W-:-:S00]  /*0380*/  NOP ;  /* 0x0000000000007918 */ /* 0x000fc00000000000 */
[----:B------:R-:W-:-:S00]  /*0390*/  NOP ;  /* 0x0000000000007918 */ /* 0x000fc00000000000 */
[----:B------:R-:W-:-:S00]  /*03a0*/  NOP ;  /* 0x0000000000007918 */ /* 0x000fc00000000000 */
[----:B------:R-:W-:-:S00]  /*03b0*/  NOP ;  /* 0x0000000000007918 */ /* 0x000fc00000000000 */
[----:B------:R-:W-:-:S00]  /*03c0*/  NOP ;  /* 0x0000000000007918 */ /* 0x000fc00000000000 */
[----:B------:R-:W-:-:S00]  /*03d0*/  NOP ;  /* 0x0000000000007918 */ /* 0x000fc00000000000 */
[----:B------:R-:W-:-:S00]  /*03e0*/  NOP ;  /* 0x0000000000007918 */ /* 0x000fc00000000000 */
[----:B------:R-:W-:-:S00]  /*03f0*/  NOP ;  /* 0x0000000000007918 */ /* 0x000fc00000000000 */
.L_x_1:


//--------------------- .nv.global.init           --------------------------
	.section	.nv.global.init,"aw",@progbits
.nv.global.init:
	.type		_$_str,@object
	.size		_$_str,(_$_str_$_2 - _$_str)
_$_str:
        /*0000*/ 	.byte	0x5f, 0x5f, 0x43, 0x55, 0x44, 0x41, 0x5f, 0x46, 0x54, 0x5a, 0x00
	.type		_$_str_$_2,@object
	.size		_$_str_$_2,(.L_1 - _$_str_$_2)
_$_str_$_2:
        /*000b*/ 	.byte	0x5f, 0x5f, 0x43, 0x55, 0x44, 0x41, 0x5f, 0x50, 0x52, 0x45, 0x43, 0x5f, 0x53, 0x51, 0x52, 0x54
        /*001b*/ 	.byte	0x00
.L_1:


//--------------------- .nv.constant0.triton_poi_fused__native_batch_norm_legit_no_training_add_4 --------------------------
	.section	.nv.constant0.triton_poi_fused__native_batch_norm_legit_no_training_add_4,"a",@progbits
	.sectionflags	@""
	.align	4
.nv.constant0.triton_poi_fused__native_batch_norm_legit_no_training_add_4:
	.zero		588
